//
// Generated by NVIDIA NVVM Compiler
//
// Compiler Build ID: CL-36424714
// Cuda compilation tools, release 13.0, V13.0.88
// Based on NVVM 20.0.0
//

.version 9.0
.target sm_100
.address_size 64

	// .globl	_Z14KoggeStoneScanPfS_
// _ZZ14KoggeStoneScanPfS_E8input_ds has been demoted

.visible .entry _Z14KoggeStoneScanPfS_(
	.param .u64 .ptr .align 1 _Z14KoggeStoneScanPfS__param_0,
	.param .u64 .ptr .align 1 _Z14KoggeStoneScanPfS__param_1
)
{
	.reg .pred 	%p<7>;
	.reg .b32 	%r<17>;
	.reg .b32 	%f<9>;
	.reg .b64 	%rd<9>;
	// demoted variable
	.shared .align 4 .b8 _ZZ14KoggeStoneScanPfS_E8input_ds[1024];
	ld.param.u64 	%rd1, [_Z14KoggeStoneScanPfS__param_0];
	ld.param.u64 	%rd2, [_Z14KoggeStoneScanPfS__param_1];
	mov.u32 	%r7, %ctaid.x;
	mov.u32 	%r1, %ntid.x;
	mov.u32 	%r2, %tid.x;
	mad.lo.s32 	%r3, %r7, %r1, %r2;
	setp.gt.u32 	%p1, %r3, 1023;
	shl.b32 	%r8, %r2, 2;
	mov.u32 	%r9, _ZZ14KoggeStoneScanPfS_E8input_ds;
	add.s32 	%r4, %r9, %r8;
	@%p1 bra 	$L__BB0_2;
	cvta.to.global.u64 	%rd3, %rd1;
	mul.wide.u32 	%rd4, %r3, 4;
	add.s64 	%rd5, %rd3, %rd4;
	ld.global.f32 	%f3, [%rd5];
	st.shared.f32 	[%r4], %f3;
	bra.uni 	$L__BB0_3;
$L__BB0_2:
	mov.b32 	%r10, 0;
	st.shared.u32 	[%r4], %r10;
$L__BB0_3:
	bar.sync 	0;
	setp.lt.u32 	%p2, %r1, 2;
	@%p2 bra 	$L__BB0_10;
	mov.b32 	%r16, 1;
$L__BB0_5:
	bar.sync 	0;
	setp.lt.u32 	%p3, %r2, %r16;
	mov.f32 	%f8, 0f00000000;
	@%p3 bra 	$L__BB0_7;
	ld.shared.f32 	%f5, [%r4];
	sub.s32 	%r12, %r2, %r16;
	shl.b32 	%r13, %r12, 2;
	add.s32 	%r15, %r9, %r13;
	ld.shared.f32 	%f6, [%r15];
	add.f32 	%f8, %f5, %f6;
$L__BB0_7:
	setp.lt.u32 	%p4, %r2, %r16;
	bar.sync 	0;
	@%p4 bra 	$L__BB0_9;
	st.shared.f32 	[%r4], %f8;
$L__BB0_9:
	shl.b32 	%r16, %r16, 1;
	setp.lt.u32 	%p5, %r16, %r1;
	@%p5 bra 	$L__BB0_5;
$L__BB0_10:
	setp.gt.u32 	%p6, %r3, 1023;
	bar.sync 	0;
	@%p6 bra 	$L__BB0_12;
	ld.shared.f32 	%f7, [%r4];
	cvta.to.global.u64 	%rd6, %rd2;
	mul.wide.u32 	%rd7, %r3, 4;
	add.s64 	%rd8, %rd6, %rd7;
	st.global.f32 	[%rd8], %f7;
$L__BB0_12:
	ret;

}


// ===== COMPILED SASS (sm_100) =====

	.target	sm_100

	.elftype	@"ET_EXEC"


//--------------------- .note.nv.tkinfo           --------------------------
	.section	.note.nv.tkinfo,"",@"SHT_NOTE"
	.sectionflags	@"SHF_NOTE_NV_TKINFO"
	.tkinfo
        /*0018*/ 	.word	0x00000002
        /*0030*/ 	.string	""
        /*0030*/ 	.string	"ptxas"
        /*0030*/ 	.string	"Cuda compilation tools, release 13.0, V13.0.88"
        /*0030*/ 	.string	"Build cuda_13.0.r13.0/compiler.36424714_0"
        /*0030*/ 	.string	"-arch sm_100 -m 64 "



//--------------------- .note.nv.cuinfo           --------------------------
	.section	.note.nv.cuinfo,"",@"SHT_NOTE"
	.sectionflags	@"SHF_NOTE_NV_CUINFO"
        /*0018*/ 	.short	0x0002
        /*001a*/ 	.short	0x0064
        /*001c*/ 	.short	0x0082
	.zero		2


//--------------------- .nv.info                  --------------------------
	.section	.nv.info,"",@"SHT_CUDA_INFO"
	.align	4


	//----- nvinfo : EIATTR_REGCOUNT
	.align		4
        /*0000*/ 	.byte	0x04, 0x2f
        /*0002*/ 	.short	(.L_1 - .L_0)
	.align		4
.L_0:
        /*0004*/ 	.word	index@(_Z14KoggeStoneScanPfS_)
        /*0008*/ 	.word	0x0000000c


	//----- nvinfo : EIATTR_FRAME_SIZE
	.align		4
.L_1:
        /*000c*/ 	.byte	0x04, 0x11
        /*000e*/ 	.short	(.L_3 - .L_2)
	.align		4
.L_2:
        /*0010*/ 	.word	index@(_Z14KoggeStoneScanPfS_)
        /*0014*/ 	.word	0x00000000


	//----- nvinfo : EIATTR_MIN_STACK_SIZE
	.align		4
.L_3:
        /*0018*/ 	.byte	0x04, 0x12
        /*001a*/ 	.short	(.L_5 - .L_4)
	.align		4
.L_4:
        /*001c*/ 	.word	index@(_Z14KoggeStoneScanPfS_)
        /*0020*/ 	.word	0x00000000
.L_5:


//--------------------- .nv.compat                --------------------------
	.section	.nv.compat,"",@"SHT_CUDA_COMPAT_INFO"
	.align	4
        /*0000*/ 	.byte	0x02, 0x09, 0x00, 0x00, 0x02, 0x02, 0x01, 0x00, 0x02, 0x05, 0x05, 0x00, 0x03, 0x07, 0x01, 0x01
        /*0010*/ 	.byte	0x02, 0x03, 0x00, 0x00, 0x02, 0x06, 0x01, 0x00, 0x04, 0x0b, 0x08, 0x00, 0x09, 0x00, 0x00, 0x00
        /*0020*/ 	.byte	0x00, 0x00, 0x00, 0x00


//--------------------- .nv.info._Z14KoggeStoneScanPfS_ --------------------------
	.section	.nv.info._Z14KoggeStoneScanPfS_,"",@"SHT_CUDA_INFO"
	.sectionflags	@""
	.align	4


	//----- nvinfo : EIATTR_CUDA_API_VERSION
	.align		4
        /*0000*/ 	.byte	0x04, 0x37
        /*0002*/ 	.short	(.L_7 - .L_6)
.L_6:
        /*0004*/ 	.word	0x00000082


	//----- nvinfo : EIATTR_KPARAM_INFO
	.align		4
.L_7:
        /*0008*/ 	.byte	0x04, 0x17
        /*000a*/ 	.short	(.L_9 - .L_8)
.L_8:
        /*000c*/ 	.word	0x00000000
        /*0010*/ 	.short	0x0001
        /*0012*/ 	.short	0x0008
        /*0014*/ 	.byte	0x00, 0xf5, 0x21, 0x00


	//----- nvinfo : EIATTR_KPARAM_INFO
	.align		4
.L_9:
        /*0018*/ 	.byte	0x04, 0x17
        /*001a*/ 	.short	(.L_11 - .L_10)
.L_10:
        /*001c*/ 	.word	0x00000000
        /*0020*/ 	.short	0x0000
        /*0022*/ 	.short	0x0000
        /*0024*/ 	.byte	0x00, 0xf5, 0x21, 0x00


	//----- nvinfo : EIATTR_SPARSE_MMA_MASK
	.align		4
.L_11:
        /*0028*/ 	.byte	0x03, 0x50
        /*002a*/ 	.short	0x0000


	//----- nvinfo : EIATTR_MAXREG_COUNT
	.align		4
        /*002c*/ 	.byte	0x03, 0x1b
        /*002e*/ 	.short	0x00ff


	//----- nvinfo : EIATTR_NUM_BARRIERS
	.align		4
        /*0030*/ 	.byte	0x02, 0x4c
        /*0032*/ 	.byte	0x01
	.zero		1


	//----- nvinfo : EIATTR_MERCURY_ISA_VERSION
	.align		4
        /*0034*/ 	.byte	0x03, 0x5f
        /*0036*/ 	.short	0x0101


	//----- nvinfo : EIATTR_VRC_CTA_INIT_COUNT
	.align		4
        /*0038*/ 	.byte	0x02, 0x4a
	.zero		1
	.zero		1


	//----- nvinfo : EIATTR_EXIT_INSTR_OFFSETS
	.align		4
        /*003c*/ 	.byte	0x04, 0x1c
        /*003e*/ 	.short	(.L_13 - .L_12)


	//   ....[0]....
.L_12:
        /*0040*/ 	.word	0x00000230


	//   ....[1]....
        /*0044*/ 	.word	0x00000280


	//----- nvinfo : EIATTR_CBANK_PARAM_SIZE
	.align		4
.L_13:
        /*0048*/ 	.byte	0x03, 0x19
        /*004a*/ 	.short	0x0010


	//----- nvinfo : EIATTR_PARAM_CBANK
	.align		4
        /*004c*/ 	.byte	0x04, 0x0a
        /*004e*/ 	.short	(.L_15 - .L_14)
	.align		4
.L_14:
        /*0050*/ 	.word	index@(.nv.constant0._Z14KoggeStoneScanPfS_)
        /*0054*/ 	.short	0x0380
        /*0056*/ 	.short	0x0010


	//----- nvinfo : EIATTR_SW_WAR
	.align		4
.L_15:
        /*0058*/ 	.byte	0x04, 0x36
        /*005a*/ 	.short	(.L_17 - .L_16)
.L_16:
        /*005c*/ 	.word	0x00000008
.L_17:


//--------------------- .nv.callgraph             --------------------------
	.section	.nv.callgraph,"",@"SHT_CUDA_CALLGRAPH"
	.align	4
	.sectionentsize	8
	.align		4
        /*0000*/ 	.word	0x00000000
	.align		4
        /*0004*/ 	.word	0xffffffff
	.align		4
        /*0008*/ 	.word	0x00000000
	.align		4
        /*000c*/ 	.word	0xfffffffe
	.align		4
        /*0010*/ 	.word	0x00000000
	.align		4
        /*0014*/ 	.word	0xfffffffd
	.align		4
        /*0018*/ 	.word	0x00000000
	.align		4
        /*001c*/ 	.word	0xfffffffc


//--------------------- .text._Z14KoggeStoneScanPfS_ --------------------------
	.section	.text._Z14KoggeStoneScanPfS_,"ax",@progbits
	.align	128
        .global         _Z14KoggeStoneScanPfS_
        .type           _Z14KoggeStoneScanPfS_,@function
        .size           _Z14KoggeStoneScanPfS_,(.L_x_3 - _Z14KoggeStoneScanPfS_)
        .other          _Z14KoggeStoneScanPfS_,@"STO_CUDA_ENTRY STV_DEFAULT"
_Z14KoggeStoneScanPfS_:
.text._Z14KoggeStoneScanPfS_:
[----:B------:R-:W-:Y:S01]  /*0000*/  LDC R1, c[0x0][0x37c] ;  /* 0x0000df00ff017b82 */ /* 0x000fe20000000800 */
[----:B------:R-:W0:Y:S07]  /*0010*/  S2R R9, SR_TID.X ;  /* 0x0000000000097919 */ /* 0x000e2e0000002100 */
[----:B------:R-:W0:Y:S01]  /*0020*/  S2UR UR4, SR_CTAID.X ;  /* 0x00000000000479c3 */ /* 0x000e220000002500 */
[----:B------:R-:W1:Y:S07]  /*0030*/  LDCU.64 UR6, c[0x0][0x358] ;  /* 0x00006b00ff0677ac */ /* 0x000e6e0008000a00 */
[----:B------:R-:W0:Y:S02]  /*0040*/  LDC R6, c[0x0][0x360] ;  /* 0x0000d800ff067b82 */ /* 0x000e240000000800 */
[----:B0-----:R-:W-:-:S05]  /*0050*/  IMAD R5, R6, UR4, R9 ;  /* 0x0000000406057c24 */ /* 0x001fca000f8e0209 */
[----:B------:R-:W-:-:S13]  /*0060*/  ISETP.GT.U32.AND P1, PT, R5, 0x3ff, PT ;  /* 0x000003ff0500780c */ /* 0x000fda0003f24070 */
[----:B------:R-:W0:Y:S02]  /*0070*/  @!P1 LDC.64 R2, c[0x0][0x380] ;  /* 0x0000e000ff029b82 */ /* 0x000e240000000a00 */
[----:B0-----:R-:W-:-:S06]  /*0080*/  @!P1 IMAD.WIDE.U32 R2, R5, 0x4, R2 ;  /* 0x0000000405029825 */ /* 0x001fcc00078e0002 */
[----:B-1----:R-:W2:Y:S01]  /*0090*/  @!P1 LDG.E R3, desc[UR6][R2.64] ;  /* 0x0000000602039981 */ /* 0x002ea2000c1e1900 */
[----:B------:R-:W0:Y:S01]  /*00a0*/  S2UR UR5, SR_CgaCtaId ;  /* 0x00000000000579c3 */ /* 0x000e220000008800 */
[----:B------:R-:W-:Y:S01]  /*00b0*/  UMOV UR4, 0x400 ;  /* 0x0000040000047882 */ /* 0x000fe20000000000 */
[----:B------:R-:W-:Y:S02]  /*00c0*/  ISETP.GE.U32.AND P2, PT, R6, 0x2, PT ;  /* 0x000000020600780c */ /* 0x000fe40003f46070 */
[----:B------:R-:W-:Y:S01]  /*00d0*/  ISETP.GT.U32.AND P0, PT, R5, 0x3ff, PT ;  /* 0x000003ff0500780c */ /* 0x000fe20003f04070 */
[----:B0-----:R-:W-:-:S06]  /*00e0*/  ULEA UR4, UR5, UR4, 0x18 ;  /* 0x0000000405047291 */ /* 0x001fcc000f8ec0ff */
[----:B------:R-:W-:-:S05]  /*00f0*/  LEA R0, R9, UR4, 0x2 ;  /* 0x0000000409007c11 */ /* 0x000fca000f8e10ff */
[----:B--2---:R0:W-:Y:S04]  /*0100*/  @!P1 STS [R0], R3 ;  /* 0x0000000300009388 */ /* 0x0041e80000000800 */
[----:B------:R0:W-:Y:S01]  /*0110*/  @P1 STS [R0], RZ ;  /* 0x000000ff00001388 */ /* 0x0001e20000000800 */
[----:B------:R-:W-:Y:S06]  /*0120*/  BAR.SYNC.DEFER_BLOCKING 0x0 ;  /* 0x0000000000007b1d */ /* 0x000fec0000010000 */
[----:B------:R-:W-:Y:S05]  /*0130*/  @!P2 BRA `(.L_x_0) ;  /* 0x000000000038a947 */ /* 0x000fea0003800000 */
[----:B------:R-:W-:-:S05]  /*0140*/  UMOV UR5, 0x1 ;  /* 0x0000000100057882 */ /* 0x000fca0000000000 */
.L_x_1:
[----:B------:R-:W-:Y:S01]  /*0150*/  BAR.SYNC.DEFER_BLOCKING 0x0 ;  /* 0x0000000000007b1d */ /* 0x000fe20000010000 */
[----:B------:R-:W-:Y:S01]  /*0160*/  ISETP.GE.U32.AND P1, PT, R9, UR5, PT ;  /* 0x0000000509007c0c */ /* 0x000fe2000bf26070 */
[----:B0-----:R-:W-:-:S12]  /*0170*/  IMAD.MOV.U32 R3, RZ, RZ, RZ ;  /* 0x000000ffff037224 */ /* 0x001fd800078e00ff */
[----:B------:R-:W-:Y:S01]  /*0180*/  @P1 VIADD R2, R9, -UR5 ;  /* 0x8000000509021c36 */ /* 0x000fe20008000000 */
[----:B------:R-:W-:-:S04]  /*0190*/  USHF.L.U32 UR5, UR5, 0x1, URZ ;  /* 0x0000000105057899 */ /* 0x000fc800080006ff */
[----:B------:R-:W-:Y:S02]  /*01a0*/  @P1 LEA R4, R2, UR4, 0x2 ;  /* 0x0000000402041c11 */ /* 0x000fe4000f8e10ff */
[----:B------:R-:W-:Y:S04]  /*01b0*/  @P1 LDS R2, [R0] ;  /* 0x0000000000021984 */ /* 0x000fe80000000800 */
[----:B------:R-:W0:Y:S02]  /*01c0*/  @P1 LDS R7, [R4] ;  /* 0x0000000004071984 */ /* 0x000e240000000800 */
[----:B0-----:R-:W-:Y:S01]  /*01d0*/  @P1 FADD R3, R2, R7 ;  /* 0x0000000702031221 */ /* 0x001fe20000000000 */
[----:B------:R-:W-:Y:S06]  /*01e0*/  BAR.SYNC.DEFER_BLOCKING 0x0 ;  /* 0x0000000000007b1d */ /* 0x000fec0000010000 */
[----:B------:R1:W-:Y:S01]  /*01f0*/  @P1 STS [R0], R3 ;  /* 0x0000000300001388 */ /* 0x0003e20000000800 */
[----:B------:R-:W-:-:S13]  /*0200*/  ISETP.LE.U32.AND P1, PT, R6, UR5, PT ;  /* 0x0000000506007c0c */ /* 0x000fda000bf23070 */
[----:B-1----:R-:W-:Y:S05]  /*0210*/  @!P1 BRA `(.L_x_1) ;  /* 0xfffffffc00cc9947 */ /* 0x002fea000383ffff */
.L_x_0:
[----:B------:R-:W-:Y:S06]  /*0220*/  BAR.SYNC.DEFER_BLOCKING 0x0 ;  /* 0x0000000000007b1d */ /* 0x000fec0000010000 */
[----:B------:R-:W-:Y:S05]  /*0230*/  @P0 EXIT ;  /* 0x000000000000094d */ /* 0x000fea0003800000 */
[----:B------:R-:W1:Y:S01]  /*0240*/  LDS R7, [R0] ;  /* 0x0000000000077984 */ /* 0x000e620000000800 */
[----:B0-----:R-:W0:Y:S02]  /*0250*/  LDC.64 R2, c[0x0][0x388] ;  /* 0x0000e200ff027b82 */ /* 0x001e240000000a00 */
[----:B0-----:R-:W-:-:S05]  /*0260*/  IMAD.WIDE.U32 R2, R5, 0x4, R2 ;  /* 0x0000000405027825 */ /* 0x001fca00078e0002 */
[----:B-1----:R-:W-:Y:S01]  /*0270*/  STG.E desc[UR6][R2.64], R7 ;  /* 0x0000000702007986 */ /* 0x002fe2000c101906 */
[----:B------:R-:W-:Y:S05]  /*0280*/  EXIT ;  /* 0x000000000000794d */ /* 0x000fea0003800000 */
.L_x_2:
[----:B------:R-:W-:-:S00]  /*0290*/  BRA `(.L_x_2) ;  /* 0xfffffffc00fc7947 */ /* 0x000fc0000383ffff */
[----:B------:R-:W-:-:S00]  /*02a0*/  NOP ;  /* 0x0000000000007918 */ /* 0x000fc00000000000 */
        /* <DEDUP_REMOVED lines=13> */
.L_x_3:


//--------------------- .nv.shared._Z14KoggeStoneScanPfS_ --------------------------
	.section	.nv.shared._Z14KoggeStoneScanPfS_,"aw",@nobits
	.sectionflags	@""
	.align	4
.nv.shared._Z14KoggeStoneScanPfS_:
	.zero		2048


//--------------------- .nv.shared.reserved.0     --------------------------
	.section	.nv.shared.reserved.0,"aw",@nobits
	.weak		__nv_reservedSMEM_offset_0_alias
	.size		__nv_reservedSMEM_offset_0_alias, 0, 64
	.other		__nv_reservedSMEM_offset_0_alias,@"STO_CUDA_RESERVED_SHARED STV_DEFAULT"
__nv_reservedSMEM_offset_0_alias:
	.zero		0
	.zero		64


//--------------------- .nv.constant0._Z14KoggeStoneScanPfS_ --------------------------
	.section	.nv.constant0._Z14KoggeStoneScanPfS_,"a",@progbits
	.sectionflags	@""
	.align	4
.nv.constant0._Z14KoggeStoneScanPfS_:
	.zero		912


//--------------------- SYMBOLS --------------------------

	.type		.nv.reservedSmem.offset0,@object
	.size		.nv.reservedSmem.offset0,0x4
	.type		.nv.reservedSmem.cap,@object
	.size		.nv.reservedSmem.cap,0x4
